	.headerflags	@"EF_CUDA_TEXMODE_UNIFIED EF_CUDA_64BIT_ADDRESS EF_CUDA_ACCELERATORS EF_CUDA_SM90 EF_CUDA_VIRTUAL_SM(EF_CUDA_SM90)"
	.elftype	@"ET_EXEC"


//--------------------- .nv.info                  --------------------------
	.section	.nv.info,"",@"SHT_CUDA_INFO"
	.align	4


	//----- nvinfo : EIATTR_REGCOUNT
	.align		4
        /*0000*/ 	.byte	0x04, 0x2f
        /*0002*/ 	.short	(.L_3 - .L_2)
	.align		4
.L_2:
        /*0004*/ 	.word	index@(triton_poi_fused__native_batch_norm_legit_no_training_27)
        /*0008*/ 	.word	0x00000012


	//----- nvinfo : EIATTR_MIN_STACK_SIZE
	.align		4
.L_3:
        /*000c*/ 	.byte	0x04, 0x12
        /*000e*/ 	.short	(.L_5 - .L_4)
	.align		4
.L_4:
        /*0010*/ 	.word	index@(triton_poi_fused__native_batch_norm_legit_no_training_27)
        /*0014*/ 	.word	0x00000000


	//----- nvinfo : EIATTR_FRAME_SIZE
	.align		4
.L_5:
        /*0018*/ 	.byte	0x04, 0x11
        /*001a*/ 	.short	(.L_7 - .L_6)
	.align		4
.L_6:
        /*001c*/ 	.word	index@(triton_poi_fused__native_batch_norm_legit_no_training_27)
        /*0020*/ 	.word	0x00000000


	//----- nvinfo : EIATTR_MIN_STACK_SIZE
	.align		4
.L_7:
        /*0024*/ 	.byte	0x04, 0x12
        /*0026*/ 	.short	(.L_9 - .L_8)
	.align		4
.L_8:
        /*0028*/ 	.word	index@(triton_poi_fused__native_batch_norm_legit_no_training_27)
        /*002c*/ 	.word	0x00000000
.L_9:


//--------------------- .nv.info.triton_poi_fused__native_batch_norm_legit_no_training_27 --------------------------
	.section	.nv.info.triton_poi_fused__native_batch_norm_legit_no_training_27,"",@"SHT_CUDA_INFO"
	.sectionflags	@""
	.align	4


	//----- nvinfo : EIATTR_CUDA_API_VERSION
	.align		4
        /*0000*/ 	.byte	0x04, 0x37
        /*0002*/ 	.short	(.L_11 - .L_10)
.L_10:
        /*0004*/ 	.word	0x0000007c


	//----- nvinfo : EIATTR_KPARAM_INFO
	.align		4
.L_11:
        /*0008*/ 	.byte	0x04, 0x17
        /*000a*/ 	.short	(.L_13 - .L_12)
.L_12:
        /*000c*/ 	.word	0x00000000
        /*0010*/ 	.short	0x0006
        /*0012*/ 	.short	0x0030
        /*0014*/ 	.byte	0x00, 0xf0, 0x11, 0x00


	//----- nvinfo : EIATTR_KPARAM_INFO
	.align		4
.L_13:
        /*0018*/ 	.byte	0x04, 0x17
        /*001a*/ 	.short	(.L_15 - .L_14)
.L_14:
        /*001c*/ 	.word	0x00000000
        /*0020*/ 	.short	0x0005
        /*0022*/ 	.short	0x0028
        /*0024*/ 	.byte	0x00, 0xf4, 0x21, 0x00


	//----- nvinfo : EIATTR_KPARAM_INFO
	.align		4
.L_15:
        /*0028*/ 	.byte	0x04, 0x17
        /*002a*/ 	.short	(.L_17 - .L_16)
.L_16:
        /*002c*/ 	.word	0x00000000
        /*0030*/ 	.short	0x0004
        /*0032*/ 	.short	0x0020
        /*0034*/ 	.byte	0x00, 0xf4, 0x21, 0x00


	//----- nvinfo : EIATTR_KPARAM_INFO
	.align		4
.L_17:
        /*0038*/ 	.byte	0x04, 0x17
        /*003a*/ 	.short	(.L_19 - .L_18)
.L_18:
        /*003c*/ 	.word	0x00000000
        /*0040*/ 	.short	0x0003
        /*0042*/ 	.short	0x0018
        /*0044*/ 	.byte	0x00, 0xf4, 0x21, 0x00


	//----- nvinfo : EIATTR_KPARAM_INFO
	.align		4
.L_19:
        /*0048*/ 	.byte	0x04, 0x17
        /*004a*/ 	.short	(.L_21 - .L_20)
.L_20:
        /*004c*/ 	.word	0x00000000
        /*0050*/ 	.short	0x0002
        /*0052*/ 	.short	0x0010
        /*0054*/ 	.byte	0x00, 0xf4, 0x21, 0x00


	//----- nvinfo : EIATTR_KPARAM_INFO
	.align		4
.L_21:
        /*0058*/ 	.byte	0x04, 0x17
        /*005a*/ 	.short	(.L_23 - .L_22)
.L_22:
        /*005c*/ 	.word	0x00000000
        /*0060*/ 	.short	0x0001
        /*0062*/ 	.short	0x0008
        /*0064*/ 	.byte	0x00, 0xf4, 0x21, 0x00


	//----- nvinfo : EIATTR_KPARAM_INFO
	.align		4
.L_23:
        /*0068*/ 	.byte	0x04, 0x17
        /*006a*/ 	.short	(.L_25 - .L_24)
.L_24:
        /*006c*/ 	.word	0x00000000
        /*0070*/ 	.short	0x0000
        /*0072*/ 	.short	0x0000
        /*0074*/ 	.byte	0x00, 0xf4, 0x21, 0x00


	//----- nvinfo : EIATTR_SPARSE_MMA_MASK
	.align		4
.L_25:
        /*0078*/ 	.byte	0x03, 0x50
        /*007a*/ 	.short	0x0000


	//----- nvinfo : EIATTR_MAXREG_COUNT
	.align		4
        /*007c*/ 	.byte	0x03, 0x1b
        /*007e*/ 	.short	0x00ff


	//----- nvinfo : EIATTR_EXIT_INSTR_OFFSETS
	.align		4
        /*0080*/ 	.byte	0x04, 0x1c
        /*0082*/ 	.short	(.L_27 - .L_26)


	//   ....[0]....
.L_26:
        /*0084*/ 	.word	0x000002d0


	//   ....[1]....
        /*0088*/ 	.word	0x000002f0


	//----- nvinfo : EIATTR_REQNTID
	.align		4
.L_27:
        /*008c*/ 	.byte	0x04, 0x10
        /*008e*/ 	.short	(.L_29 - .L_28)
.L_28:
        /*0090*/ 	.word	0x00000080
        /*0094*/ 	.word	0x00000001
        /*0098*/ 	.word	0x00000001


	//----- nvinfo : EIATTR_CBANK_PARAM_SIZE
	.align		4
.L_29:
        /*009c*/ 	.byte	0x03, 0x19
        /*009e*/ 	.short	0x0034


	//----- nvinfo : EIATTR_PARAM_CBANK
	.align		4
        /*00a0*/ 	.byte	0x04, 0x0a
        /*00a2*/ 	.short	(.L_31 - .L_30)
	.align		4
.L_30:
        /*00a4*/ 	.word	index@(.nv.constant0.triton_poi_fused__native_batch_norm_legit_no_training_27)
        /*00a8*/ 	.short	0x0210
        /*00aa*/ 	.short	0x0034


	//----- nvinfo : EIATTR_SW_WAR
	.align		4
.L_31:
        /*00ac*/ 	.byte	0x04, 0x36
        /*00ae*/ 	.short	(.L_33 - .L_32)
.L_32:
        /*00b0*/ 	.word	0x00000008
.L_33:


//--------------------- .nv.callgraph             --------------------------
	.section	.nv.callgraph,"",@"SHT_CUDA_CALLGRAPH"
	.align	4
	.sectionentsize	8
	.align		4
        /*0000*/ 	.word	0x00000000
	.align		4
        /*0004*/ 	.word	0xffffffff
	.align		4
        /*0008*/ 	.word	0x00000000
	.align		4
        /*000c*/ 	.word	0xfffffffe
	.align		4
        /*0010*/ 	.word	0x00000000
	.align		4
        /*0014*/ 	.word	0xfffffffd
	.align		4
        /*0018*/ 	.word	0x00000000
	.align		4
        /*001c*/ 	.word	0xfffffffc


//--------------------- .nv.constant4             --------------------------
	.section	.nv.constant4,"a",@progbits
	.align	8
	.align		8
.nv.constant4:
        /*0000*/ 	.dword	_$_str
	.align		8
        /*0008*/ 	.dword	_$_str_$_2


//--------------------- .text.triton_poi_fused__native_batch_norm_legit_no_training_27 --------------------------
	.section	.text.triton_poi_fused__native_batch_norm_legit_no_training_27,"ax",@progbits
	.align	128
        .global         triton_poi_fused__native_batch_norm_legit_no_training_27
        .type           triton_poi_fused__native_batch_norm_legit_no_training_27,@function
        .size           triton_poi_fused__native_batch_norm_legit_no_training_27,(.L_x_1 - triton_poi_fused__native_batch_norm_legit_no_training_27)
        .other          triton_poi_fused__native_batch_norm_legit_no_training_27,@"STO_CUDA_ENTRY STV_DEFAULT"
triton_poi_fused__native_batch_norm_legit_no_training_27:
.text.triton_poi_fused__native_batch_norm_legit_no_training_27:
[----:B------:R-:W0:Y:S01]  /*0000*/  LDC R1, c[0x0][0x28] ;  /* 0x00000a00ff017b82 */ /* 0x000e220000000800 */
[----:B------:R-:W1:Y:S07]  /*0010*/  S2R R0, SR_TID.X ;  /* 0x0000000000007919 */ /* 0x000e6e0000002100 */
[----:B------:R-:W2:Y:S01]  /*0020*/  LDC.64 R8, c[0x0][0x220] ;  /* 0x00008800ff087b82 */ /* 0x000ea20000000a00 */
[----:B------:R-:W-:Y:S01]  /*0030*/  HFMA2.MMA R14, -RZ, RZ, 0, 0 ;  /* 0x00000000ff0e7435 */ /* 0x000fe200000001ff */
[----:B------:R-:W-:Y:S01]  /*0040*/  ULDC.64 UR4, c[0x0][0x208] ;  /* 0x0000820000047ab9 */ /* 0x000fe20000000a00 */
[----:B------:R-:W3:Y:S05]  /*0050*/  S2R R3, SR_CTAID.X ;  /* 0x0000000000037919 */ /* 0x000eea0000002500 */
[----:B------:R-:W4:Y:S08]  /*0060*/  LDC.64 R4, c[0x0][0x210] ;  /* 0x00008400ff047b82 */ /* 0x000f300000000a00 */
[----:B------:R-:W5:Y:S08]  /*0070*/  LDC.64 R6, c[0x0][0x218] ;  /* 0x00008600ff067b82 */ /* 0x000f700000000a00 */
[----:B------:R-:W5:Y:S01]  /*0080*/  LDC.64 R10, c[0x0][0x228] ;  /* 0x00008a00ff0a7b82 */ /* 0x000f620000000a00 */
[----:B-1----:R-:W-:-:S07]  /*0090*/  LOP3.LUT R0, R0, 0x7f, RZ, 0xc0, !PT ;  /* 0x0000007f00007812 */ /* 0x002fce00078ec0ff */
[----:B------:R-:W1:Y:S01]  /*00a0*/  LDC.64 R12, c[0x0][0x230] ;  /* 0x00008c00ff0c7b82 */ /* 0x000e620000000a00 */
[----:B---3--:R-:W-:-:S04]  /*00b0*/  LEA R0, R3, R0, 0x7 ;  /* 0x0000000003007211 */ /* 0x008fc800078e38ff */
[C---:B------:R-:W-:Y:S01]  /*00c0*/  ISETP.GE.AND P2, PT, R0.reuse, 0xa00, PT ;  /* 0x00000a000000780c */ /* 0x040fe20003f46270 */
[----:B------:R-:W-:-:S05]  /*00d0*/  IMAD.HI R2, R0, 0x66666667, RZ ;  /* 0x6666666700027827 */ /* 0x000fca00078e02ff */
[----:B------:R-:W-:-:S04]  /*00e0*/  SHF.R.U32.HI R3, RZ, 0x1f, R2 ;  /* 0x0000001fff037819 */ /* 0x000fc80000011602 */
[----:B------:R-:W-:-:S05]  /*00f0*/  LEA.HI.SX32 R3, R2, R3, 0x1c ;  /* 0x0000000302037211 */ /* 0x000fca00078fe2ff */
[----:B------:R-:W-:-:S04]  /*0100*/  IMAD R15, R3, -0x28, R0 ;  /* 0xffffffd8030f7824 */ /* 0x000fc800078e0200 */
[----:B--2---:R-:W-:-:S05]  /*0110*/  IMAD.WIDE R8, R15, 0x4, R8 ;  /* 0x000000040f087825 */ /* 0x004fca00078e0208 */
[----:B------:R2:W3:Y:S01]  /*0120*/  @!P2 LDG.E.EL R14, desc[UR4][R8.64] ;  /* 0x00000004080ea981 */ /* 0x0004e2000c2e1900 */
[----:B------:R-:W-:Y:S01]  /*0130*/  CS2R R2, SRZ ;  /* 0x0000000000027805 */ /* 0x000fe2000001ff00 */
[----:B----4-:R-:W-:-:S04]  /*0140*/  IMAD.WIDE R4, R0, 0x4, R4 ;  /* 0x0000000400047825 */ /* 0x010fc800078e0204 */
[C---:B-----5:R-:W-:Y:S01]  /*0150*/  IMAD.WIDE R6, R15.reuse, 0x4, R6 ;  /* 0x000000040f067825 */ /* 0x060fe200078e0206 */
[----:B------:R4:W5:Y:S03]  /*0160*/  @!P2 LDG.E R2, desc[UR4][R4.64] ;  /* 0x000000040402a981 */ /* 0x000966000c1e1900 */
[C---:B0-2---:R-:W-:Y:S01]  /*0170*/  IMAD.WIDE R8, R15.reuse, 0x4, R10 ;  /* 0x000000040f087825 */ /* 0x045fe200078e020a */
[----:B------:R0:W5:Y:S03]  /*0180*/  @!P2 LDG.E.EL R3, desc[UR4][R6.64] ;  /* 0x000000040603a981 */ /* 0x000166000c2e1900 */
[----:B-1----:R-:W-:Y:S01]  /*0190*/  IMAD.WIDE R10, R15, 0x4, R12 ;  /* 0x000000040f0a7825 */ /* 0x002fe200078e020c */
[----:B------:R-:W-:Y:S01]  /*01a0*/  CS2R R12, SRZ ;  /* 0x00000000000c7805 */ /* 0x000fe2000001ff00 */
[----:B----4-:R-:W1:Y:S05]  /*01b0*/  LDC.64 R4, c[0x0][0x238] ;  /* 0x00008e00ff047b82 */ /* 0x010e6a0000000a00 */
[----:B------:R-:W2:Y:S04]  /*01c0*/  @!P2 LDG.E.EL R12, desc[UR4][R8.64] ;  /* 0x00000004080ca981 */ /* 0x000ea8000c2e1900 */
[----:B------:R-:W2:Y:S01]  /*01d0*/  @!P2 LDG.E.EL R13, desc[UR4][R10.64] ;  /* 0x000000040a0da981 */ /* 0x000ea2000c2e1900 */
[----:B0-----:R-:W-:Y:S01]  /*01e0*/  MOV R6, 0x3e800000 ;  /* 0x3e80000000067802 */ /* 0x001fe20000000f00 */
[----:B---3--:R-:W-:-:S04]  /*01f0*/  FADD R14, R14, 9.9999997473787516356e-06 ;  /* 0x3727c5ac0e0e7421 */ /* 0x008fc80000000000 */
[----:B------:R-:W0:Y:S01]  /*0200*/  MUFU.SQRT R15, R14 ;  /* 0x0000000e000f7308 */ /* 0x000e220000002000 */
[----:B-----5:R-:W-:Y:S01]  /*0210*/  FADD R2, -R3, R2 ;  /* 0x0000000203027221 */ /* 0x020fe20000000100 */
[C---:B0-----:R-:W-:Y:S02]  /*0220*/  FSETP.GT.AND P0, PT, R15.reuse, 8.50705917302346158658e+37, PT ;  /* 0x7e8000000f00780b */ /* 0x041fe40003f04000 */
[----:B------:R-:W-:Y:S02]  /*0230*/  FSETP.GEU.AND P1, PT, R15, 1.175494350822287508e-38, PT ;  /* 0x008000000f00780b */ /* 0x000fe40003f2e000 */
[----:B------:R-:W-:-:S09]  /*0240*/  FSEL R6, R6, 1, P0 ;  /* 0x3f80000006067808 */ /* 0x000fd20000000000 */
[----:B------:R-:W-:Y:S02]  /*0250*/  @P0 FMUL R15, R15, 0.25 ;  /* 0x3e8000000f0f0820 */ /* 0x000fe40000400000 */
[----:B------:R-:W-:Y:S02]  /*0260*/  @!P1 FMUL R6, R6, 16777216 ;  /* 0x4b80000006069820 */ /* 0x000fe40000400000 */
[----:B------:R-:W-:-:S06]  /*0270*/  @!P1 FMUL R15, R15, 16777216 ;  /* 0x4b8000000f0f9820 */ /* 0x000fcc0000400000 */
[----:B------:R-:W0:Y:S02]  /*0280*/  MUFU.RCP R15, R15 ;  /* 0x0000000f000f7308 */ /* 0x000e240000001000 */
[----:B0-----:R-:W-:-:S04]  /*0290*/  FMUL R3, R15, R6 ;  /* 0x000000060f037220 */ /* 0x001fc80000400000 */
[----:B------:R-:W-:Y:S01]  /*02a0*/  FMUL R6, R2, R3 ;  /* 0x0000000302067220 */ /* 0x000fe20000400000 */
[----:B-1----:R-:W-:-:S04]  /*02b0*/  IMAD.WIDE R2, R0, 0x4, R4 ;  /* 0x0000000400027825 */ /* 0x002fc800078e0204 */
[----:B--2---:R-:W-:Y:S01]  /*02c0*/  FFMA R13, R6, R12, R13 ;  /* 0x0000000c060d7223 */ /* 0x004fe2000000000d */
[----:B------:R-:W-:Y:S06]  /*02d0*/  @P2 EXIT ;  /* 0x000000000000294d */ /* 0x000fec0003800000 */
[----:B------:R-:W-:Y:S01]  /*02e0*/  STG.E desc[UR4][R2.64], R13 ;  /* 0x0000000d02007986 */ /* 0x000fe2000c101904 */
[----:B------:R-:W-:Y:S05]  /*02f0*/  EXIT ;  /* 0x000000000000794d */ /* 0x000fea0003800000 */
.L_x_0:
[----:B------:R-:W-:-:S00]  /*0300*/  BRA `(.L_x_0) ;  /* 0xfffffffc00fc7947 */ /* 0x000fc0000383ffff */
[----:B------:R-:W-:-:S00]  /*0310*/  NOP ;  /* 0x0000000000007918 */ /* 0x000fc00000000000 */
        /* <DEDUP_REMOVED lines=14> */
.L_x_1:


//--------------------- .nv.global.init           --------------------------
	.section	.nv.global.init,"aw",@progbits
.nv.global.init:
	.type		_$_str,@object
	.size		_$_str,(_$_str_$_2 - _$_str)
_$_str:
        /*0000*/ 	.byte	0x5f, 0x5f, 0x43, 0x55, 0x44, 0x41, 0x5f, 0x46, 0x54, 0x5a, 0x00
	.type		_$_str_$_2,@object
	.size		_$_str_$_2,(.L_1 - _$_str_$_2)
_$_str_$_2:
        /*000b*/ 	.byte	0x5f, 0x5f, 0x43, 0x55, 0x44, 0x41, 0x5f, 0x50, 0x52, 0x45, 0x43, 0x5f, 0x53, 0x51, 0x52, 0x54
        /*001b*/ 	.byte	0x00
.L_1:


//--------------------- .nv.constant0.triton_poi_fused__native_batch_norm_legit_no_training_27 --------------------------
	.section	.nv.constant0.triton_poi_fused__native_batch_norm_legit_no_training_27,"a",@progbits
	.sectionflags	@""
	.align	4
.nv.constant0.triton_poi_fused__native_batch_norm_legit_no_training_27:
	.zero		580
